//
// Generated by NVIDIA NVVM Compiler
//
// Compiler Build ID: CL-36424714
// Cuda compilation tools, release 13.0, V13.0.88
// Based on NVVM 20.0.0
//

.version 9.0
.target sm_100
.address_size 64

	// .globl	_Z9conv3dGPUPfS_S_iiiiiiiii

.visible .entry _Z9conv3dGPUPfS_S_iiiiiiiii(
	.param .u64 .ptr .align 1 _Z9conv3dGPUPfS_S_iiiiiiiii_param_0,
	.param .u64 .ptr .align 1 _Z9conv3dGPUPfS_S_iiiiiiiii_param_1,
	.param .u64 .ptr .align 1 _Z9conv3dGPUPfS_S_iiiiiiiii_param_2,
	.param .u32 _Z9conv3dGPUPfS_S_iiiiiiiii_param_3,
	.param .u32 _Z9conv3dGPUPfS_S_iiiiiiiii_param_4,
	.param .u32 _Z9conv3dGPUPfS_S_iiiiiiiii_param_5,
	.param .u32 _Z9conv3dGPUPfS_S_iiiiiiiii_param_6,
	.param .u32 _Z9conv3dGPUPfS_S_iiiiiiiii_param_7,
	.param .u32 _Z9conv3dGPUPfS_S_iiiiiiiii_param_8,
	.param .u32 _Z9conv3dGPUPfS_S_iiiiiiiii_param_9,
	.param .u32 _Z9conv3dGPUPfS_S_iiiiiiiii_param_10,
	.param .u32 _Z9conv3dGPUPfS_S_iiiiiiiii_param_11
)
{
	.reg .pred 	%p<19>;
	.reg .b32 	%r<72>;
	.reg .b32 	%f<123>;
	.reg .b64 	%rd<28>;

	ld.param.u64 	%rd8, [_Z9conv3dGPUPfS_S_iiiiiiiii_param_0];
	ld.param.u64 	%rd9, [_Z9conv3dGPUPfS_S_iiiiiiiii_param_1];
	ld.param.u32 	%r29, [_Z9conv3dGPUPfS_S_iiiiiiiii_param_5];
	ld.param.u32 	%r30, [_Z9conv3dGPUPfS_S_iiiiiiiii_param_6];
	ld.param.u32 	%r31, [_Z9conv3dGPUPfS_S_iiiiiiiii_param_7];
	ld.param.u32 	%r32, [_Z9conv3dGPUPfS_S_iiiiiiiii_param_8];
	ld.param.u32 	%r33, [_Z9conv3dGPUPfS_S_iiiiiiiii_param_9];
	ld.param.u32 	%r34, [_Z9conv3dGPUPfS_S_iiiiiiiii_param_10];
	ld.param.u32 	%r35, [_Z9conv3dGPUPfS_S_iiiiiiiii_param_11];
	cvta.to.global.u64 	%rd1, %rd9;
	cvta.to.global.u64 	%rd2, %rd8;
	mov.u32 	%r36, %ctaid.y;
	mov.u32 	%r37, %ntid.y;
	mov.u32 	%r38, %tid.y;
	mad.lo.s32 	%r1, %r36, %r37, %r38;
	mov.u32 	%r39, %ctaid.x;
	mov.u32 	%r40, %ntid.x;
	mov.u32 	%r41, %tid.x;
	mad.lo.s32 	%r2, %r39, %r40, %r41;
	mov.u32 	%r42, %ctaid.z;
	mov.u32 	%r43, %ntid.z;
	mov.u32 	%r44, %tid.z;
	mad.lo.s32 	%r3, %r42, %r43, %r44;
	setp.ge.s32 	%p1, %r1, %r33;
	setp.ge.s32 	%p2, %r2, %r34;
	or.pred  	%p3, %p1, %p2;
	setp.ge.s32 	%p4, %r3, %r35;
	or.pred  	%p5, %p3, %p4;
	mov.f32 	%f121, 0f00000000;
	@%p5 bra 	$L__BB0_21;
	setp.lt.s32 	%p6, %r30, 1;
	@%p6 bra 	$L__BB0_20;
	min.s32 	%r45, %r31, %r32;
	setp.lt.s32 	%p7, %r45, 1;
	@%p7 bra 	$L__BB0_20;
	and.b32  	%r4, %r32, 15;
	and.b32  	%r5, %r32, 7;
	and.b32  	%r6, %r32, 2147483632;
	and.b32  	%r7, %r32, 3;
	neg.s32 	%r8, %r6;
	add.s64 	%rd3, %rd2, 32;
	add.s64 	%rd4, %rd1, 32;
	mov.f32 	%f121, 0f00000000;
	mov.b32 	%r64, 0;
$L__BB0_4:
	ld.param.u32 	%r63, [_Z9conv3dGPUPfS_S_iiiiiiiii_param_4];
	add.s32 	%r48, %r64, %r1;
	mad.lo.s32 	%r10, %r48, %r63, %r2;
	mad.lo.s32 	%r49, %r30, %r3, %r64;
	mul.lo.s32 	%r11, %r49, %r31;
	mov.b32 	%r65, 0;
$L__BB0_5:
	setp.lt.u32 	%p8, %r32, 16;
	add.s32 	%r51, %r10, %r65;
	mul.lo.s32 	%r13, %r51, %r29;
	add.s32 	%r52, %r11, %r65;
	mul.lo.s32 	%r14, %r52, %r32;
	mov.b32 	%r70, 0;
	@%p8 bra 	$L__BB0_8;
	mov.u32 	%r66, %r14;
	mov.u32 	%r67, %r13;
	mov.u32 	%r68, %r8;
$L__BB0_7:
	.pragma "nounroll";
	mul.wide.s32 	%rd10, %r67, 4;
	add.s64 	%rd11, %rd3, %rd10;
	mul.wide.s32 	%rd12, %r66, 4;
	add.s64 	%rd13, %rd4, %rd12;
	ld.global.f32 	%f22, [%rd11+-32];
	ld.global.f32 	%f23, [%rd13+-32];
	fma.rn.f32 	%f24, %f22, %f23, %f121;
	ld.global.f32 	%f25, [%rd11+-28];
	ld.global.f32 	%f26, [%rd13+-28];
	fma.rn.f32 	%f27, %f25, %f26, %f24;
	ld.global.f32 	%f28, [%rd11+-24];
	ld.global.f32 	%f29, [%rd13+-24];
	fma.rn.f32 	%f30, %f28, %f29, %f27;
	ld.global.f32 	%f31, [%rd11+-20];
	ld.global.f32 	%f32, [%rd13+-20];
	fma.rn.f32 	%f33, %f31, %f32, %f30;
	ld.global.f32 	%f34, [%rd11+-16];
	ld.global.f32 	%f35, [%rd13+-16];
	fma.rn.f32 	%f36, %f34, %f35, %f33;
	ld.global.f32 	%f37, [%rd11+-12];
	ld.global.f32 	%f38, [%rd13+-12];
	fma.rn.f32 	%f39, %f37, %f38, %f36;
	ld.global.f32 	%f40, [%rd11+-8];
	ld.global.f32 	%f41, [%rd13+-8];
	fma.rn.f32 	%f42, %f40, %f41, %f39;
	ld.global.f32 	%f43, [%rd11+-4];
	ld.global.f32 	%f44, [%rd13+-4];
	fma.rn.f32 	%f45, %f43, %f44, %f42;
	ld.global.f32 	%f46, [%rd11];
	ld.global.f32 	%f47, [%rd13];
	fma.rn.f32 	%f48, %f46, %f47, %f45;
	ld.global.f32 	%f49, [%rd11+4];
	ld.global.f32 	%f50, [%rd13+4];
	fma.rn.f32 	%f51, %f49, %f50, %f48;
	ld.global.f32 	%f52, [%rd11+8];
	ld.global.f32 	%f53, [%rd13+8];
	fma.rn.f32 	%f54, %f52, %f53, %f51;
	ld.global.f32 	%f55, [%rd11+12];
	ld.global.f32 	%f56, [%rd13+12];
	fma.rn.f32 	%f57, %f55, %f56, %f54;
	ld.global.f32 	%f58, [%rd11+16];
	ld.global.f32 	%f59, [%rd13+16];
	fma.rn.f32 	%f60, %f58, %f59, %f57;
	ld.global.f32 	%f61, [%rd11+20];
	ld.global.f32 	%f62, [%rd13+20];
	fma.rn.f32 	%f63, %f61, %f62, %f60;
	ld.global.f32 	%f64, [%rd11+24];
	ld.global.f32 	%f65, [%rd13+24];
	fma.rn.f32 	%f66, %f64, %f65, %f63;
	ld.global.f32 	%f67, [%rd11+28];
	ld.global.f32 	%f68, [%rd13+28];
	fma.rn.f32 	%f121, %f67, %f68, %f66;
	add.s32 	%r68, %r68, 16;
	add.s32 	%r67, %r67, 16;
	add.s32 	%r66, %r66, 16;
	setp.ne.s32 	%p9, %r68, 0;
	mov.u32 	%r70, %r6;
	@%p9 bra 	$L__BB0_7;
$L__BB0_8:
	setp.eq.s32 	%p10, %r4, 0;
	@%p10 bra 	$L__BB0_18;
	add.s32 	%r53, %r4, -1;
	setp.lt.u32 	%p11, %r53, 7;
	@%p11 bra 	$L__BB0_11;
	add.s32 	%r54, %r70, %r13;
	mul.wide.s32 	%rd14, %r54, 4;
	add.s64 	%rd15, %rd2, %rd14;
	ld.global.f32 	%f70, [%rd15];
	add.s32 	%r55, %r70, %r14;
	mul.wide.s32 	%rd16, %r55, 4;
	add.s64 	%rd17, %rd1, %rd16;
	ld.global.f32 	%f71, [%rd17];
	fma.rn.f32 	%f72, %f70, %f71, %f121;
	ld.global.f32 	%f73, [%rd15+4];
	ld.global.f32 	%f74, [%rd17+4];
	fma.rn.f32 	%f75, %f73, %f74, %f72;
	ld.global.f32 	%f76, [%rd15+8];
	ld.global.f32 	%f77, [%rd17+8];
	fma.rn.f32 	%f78, %f76, %f77, %f75;
	ld.global.f32 	%f79, [%rd15+12];
	ld.global.f32 	%f80, [%rd17+12];
	fma.rn.f32 	%f81, %f79, %f80, %f78;
	ld.global.f32 	%f82, [%rd15+16];
	ld.global.f32 	%f83, [%rd17+16];
	fma.rn.f32 	%f84, %f82, %f83, %f81;
	ld.global.f32 	%f85, [%rd15+20];
	ld.global.f32 	%f86, [%rd17+20];
	fma.rn.f32 	%f87, %f85, %f86, %f84;
	ld.global.f32 	%f88, [%rd15+24];
	ld.global.f32 	%f89, [%rd17+24];
	fma.rn.f32 	%f90, %f88, %f89, %f87;
	ld.global.f32 	%f91, [%rd15+28];
	ld.global.f32 	%f92, [%rd17+28];
	fma.rn.f32 	%f121, %f91, %f92, %f90;
	add.s32 	%r70, %r70, 8;
$L__BB0_11:
	setp.eq.s32 	%p12, %r5, 0;
	@%p12 bra 	$L__BB0_18;
	add.s32 	%r56, %r5, -1;
	setp.lt.u32 	%p13, %r56, 3;
	@%p13 bra 	$L__BB0_14;
	add.s32 	%r57, %r70, %r13;
	mul.wide.s32 	%rd18, %r57, 4;
	add.s64 	%rd19, %rd2, %rd18;
	ld.global.f32 	%f94, [%rd19];
	add.s32 	%r58, %r70, %r14;
	mul.wide.s32 	%rd20, %r58, 4;
	add.s64 	%rd21, %rd1, %rd20;
	ld.global.f32 	%f95, [%rd21];
	fma.rn.f32 	%f96, %f94, %f95, %f121;
	ld.global.f32 	%f97, [%rd19+4];
	ld.global.f32 	%f98, [%rd21+4];
	fma.rn.f32 	%f99, %f97, %f98, %f96;
	ld.global.f32 	%f100, [%rd19+8];
	ld.global.f32 	%f101, [%rd21+8];
	fma.rn.f32 	%f102, %f100, %f101, %f99;
	ld.global.f32 	%f103, [%rd19+12];
	ld.global.f32 	%f104, [%rd21+12];
	fma.rn.f32 	%f121, %f103, %f104, %f102;
	add.s32 	%r70, %r70, 4;
$L__BB0_14:
	setp.eq.s32 	%p14, %r7, 0;
	@%p14 bra 	$L__BB0_18;
	setp.eq.s32 	%p15, %r7, 1;
	add.s32 	%r59, %r70, %r13;
	mul.wide.s32 	%rd22, %r59, 4;
	add.s64 	%rd5, %rd2, %rd22;
	ld.global.f32 	%f105, [%rd5];
	add.s32 	%r60, %r70, %r14;
	mul.wide.s32 	%rd23, %r60, 4;
	add.s64 	%rd6, %rd1, %rd23;
	ld.global.f32 	%f106, [%rd6];
	fma.rn.f32 	%f121, %f105, %f106, %f121;
	@%p15 bra 	$L__BB0_18;
	setp.eq.s32 	%p16, %r7, 2;
	ld.global.f32 	%f107, [%rd5+4];
	ld.global.f32 	%f108, [%rd6+4];
	fma.rn.f32 	%f121, %f107, %f108, %f121;
	@%p16 bra 	$L__BB0_18;
	ld.global.f32 	%f109, [%rd5+8];
	ld.global.f32 	%f110, [%rd6+8];
	fma.rn.f32 	%f121, %f109, %f110, %f121;
$L__BB0_18:
	add.s32 	%r65, %r65, 1;
	setp.ne.s32 	%p17, %r65, %r31;
	@%p17 bra 	$L__BB0_5;
	add.s32 	%r64, %r64, 1;
	setp.ne.s32 	%p18, %r64, %r30;
	@%p18 bra 	$L__BB0_4;
$L__BB0_20:
	ld.param.u64 	%rd27, [_Z9conv3dGPUPfS_S_iiiiiiiii_param_2];
	mad.lo.s32 	%r61, %r33, %r3, %r1;
	mad.lo.s32 	%r62, %r61, %r34, %r2;
	cvta.to.global.u64 	%rd24, %rd27;
	mul.wide.s32 	%rd25, %r62, 4;
	add.s64 	%rd26, %rd24, %rd25;
	st.global.f32 	[%rd26], %f121;
$L__BB0_21:
	bar.sync 	0;
	ret;

}


// ===== COMPILED SASS (sm_100) =====

	.target	sm_100

	.elftype	@"ET_EXEC"


//--------------------- .note.nv.tkinfo           --------------------------
	.section	.note.nv.tkinfo,"",@"SHT_NOTE"
	.sectionflags	@"SHF_NOTE_NV_TKINFO"
	.tkinfo
        /*0018*/ 	.word	0x00000002
        /*0030*/ 	.string	""
        /*0030*/ 	.string	"ptxas"
        /*0030*/ 	.string	"Cuda compilation tools, release 13.0, V13.0.88"
        /*0030*/ 	.string	"Build cuda_13.0.r13.0/compiler.36424714_0"
        /*0030*/ 	.string	"-arch sm_100 -m 64 "



//--------------------- .note.nv.cuinfo           --------------------------
	.section	.note.nv.cuinfo,"",@"SHT_NOTE"
	.sectionflags	@"SHF_NOTE_NV_CUINFO"
        /*0018*/ 	.short	0x0002
        /*001a*/ 	.short	0x0064
        /*001c*/ 	.short	0x0082
	.zero		2


//--------------------- .nv.info                  --------------------------
	.section	.nv.info,"",@"SHT_CUDA_INFO"
	.align	4


	//----- nvinfo : EIATTR_REGCOUNT
	.align		4
        /*0000*/ 	.byte	0x04, 0x2f
        /*0002*/ 	.short	(.L_1 - .L_0)
	.align		4
.L_0:
        /*0004*/ 	.word	index@(_Z9conv3dGPUPfS_S_iiiiiiiii)
        /*0008*/ 	.word	0x00000020


	//----- nvinfo : EIATTR_FRAME_SIZE
	.align		4
.L_1:
        /*000c*/ 	.byte	0x04, 0x11
        /*000e*/ 	.short	(.L_3 - .L_2)
	.align		4
.L_2:
        /*0010*/ 	.word	index@(_Z9conv3dGPUPfS_S_iiiiiiiii)
        /*0014*/ 	.word	0x00000000


	//----- nvinfo : EIATTR_MIN_STACK_SIZE
	.align		4
.L_3:
        /*0018*/ 	.byte	0x04, 0x12
        /*001a*/ 	.short	(.L_5 - .L_4)
	.align		4
.L_4:
        /*001c*/ 	.word	index@(_Z9conv3dGPUPfS_S_iiiiiiiii)
        /*0020*/ 	.word	0x00000000
.L_5:


//--------------------- .nv.compat                --------------------------
	.section	.nv.compat,"",@"SHT_CUDA_COMPAT_INFO"
	.align	4
        /*0000*/ 	.byte	0x02, 0x09, 0x00, 0x00, 0x02, 0x02, 0x01, 0x00, 0x02, 0x05, 0x05, 0x00, 0x03, 0x07, 0x01, 0x01
        /*0010*/ 	.byte	0x02, 0x03, 0x00, 0x00, 0x02, 0x06, 0x01, 0x00, 0x04, 0x0b, 0x08, 0x00, 0x09, 0x00, 0x00, 0x00
        /*0020*/ 	.byte	0x00, 0x00, 0x00, 0x00


//--------------------- .nv.info._Z9conv3dGPUPfS_S_iiiiiiiii --------------------------
	.section	.nv.info._Z9conv3dGPUPfS_S_iiiiiiiii,"",@"SHT_CUDA_INFO"
	.sectionflags	@""
	.align	4


	//----- nvinfo : EIATTR_CUDA_API_VERSION
	.align		4
        /*0000*/ 	.byte	0x04, 0x37
        /*0002*/ 	.short	(.L_7 - .L_6)
.L_6:
        /*0004*/ 	.word	0x00000082


	//----- nvinfo : EIATTR_KPARAM_INFO
	.align		4
.L_7:
        /*0008*/ 	.byte	0x04, 0x17
        /*000a*/ 	.short	(.L_9 - .L_8)
.L_8:
        /*000c*/ 	.word	0x00000000
        /*0010*/ 	.short	0x000b
        /*0012*/ 	.short	0x0038
        /*0014*/ 	.byte	0x00, 0xf0, 0x11, 0x00


	//----- nvinfo : EIATTR_KPARAM_INFO
	.align		4
.L_9:
        /*0018*/ 	.byte	0x04, 0x17
        /*001a*/ 	.short	(.L_11 - .L_10)
.L_10:
        /*001c*/ 	.word	0x00000000
        /*0020*/ 	.short	0x000a
        /*0022*/ 	.short	0x0034
        /*0024*/ 	.byte	0x00, 0xf0, 0x11, 0x00


	//----- nvinfo : EIATTR_KPARAM_INFO
	.align		4
.L_11:
        /*0028*/ 	.byte	0x04, 0x17
        /*002a*/ 	.short	(.L_13 - .L_12)
.L_12:
        /*002c*/ 	.word	0x00000000
        /*0030*/ 	.short	0x0009
        /*0032*/ 	.short	0x0030
        /*0034*/ 	.byte	0x00, 0xf0, 0x11, 0x00


	//----- nvinfo : EIATTR_KPARAM_INFO
	.align		4
.L_13:
        /*0038*/ 	.byte	0x04, 0x17
        /*003a*/ 	.short	(.L_15 - .L_14)
.L_14:
        /*003c*/ 	.word	0x00000000
        /*0040*/ 	.short	0x0008
        /*0042*/ 	.short	0x002c
        /*0044*/ 	.byte	0x00, 0xf0, 0x11, 0x00


	//----- nvinfo : EIATTR_KPARAM_INFO
	.align		4
.L_15:
        /*0048*/ 	.byte	0x04, 0x17
        /*004a*/ 	.short	(.L_17 - .L_16)
.L_16:
        /*004c*/ 	.word	0x00000000
        /*0050*/ 	.short	0x0007
        /*0052*/ 	.short	0x0028
        /*0054*/ 	.byte	0x00, 0xf0, 0x11, 0x00


	//----- nvinfo : EIATTR_KPARAM_INFO
	.align		4
.L_17:
        /*0058*/ 	.byte	0x04, 0x17
        /*005a*/ 	.short	(.L_19 - .L_18)
.L_18:
        /*005c*/ 	.word	0x00000000
        /*0060*/ 	.short	0x0006
        /*0062*/ 	.short	0x0024
        /*0064*/ 	.byte	0x00, 0xf0, 0x11, 0x00


	//----- nvinfo : EIATTR_KPARAM_INFO
	.align		4
.L_19:
        /*0068*/ 	.byte	0x04, 0x17
        /*006a*/ 	.short	(.L_21 - .L_20)
.L_20:
        /*006c*/ 	.word	0x00000000
        /*0070*/ 	.short	0x0005
        /*0072*/ 	.short	0x0020
        /*0074*/ 	.byte	0x00, 0xf0, 0x11, 0x00


	//----- nvinfo : EIATTR_KPARAM_INFO
	.align		4
.L_21:
        /*0078*/ 	.byte	0x04, 0x17
        /*007a*/ 	.short	(.L_23 - .L_22)
.L_22:
        /*007c*/ 	.word	0x00000000
        /*0080*/ 	.short	0x0004
        /*0082*/ 	.short	0x001c
        /*0084*/ 	.byte	0x00, 0xf0, 0x11, 0x00


	//----- nvinfo : EIATTR_KPARAM_INFO
	.align		4
.L_23:
        /*0088*/ 	.byte	0x04, 0x17
        /*008a*/ 	.short	(.L_25 - .L_24)
.L_24:
        /*008c*/ 	.word	0x00000000
        /*0090*/ 	.short	0x0003
        /*0092*/ 	.short	0x0018
        /*0094*/ 	.byte	0x00, 0xf0, 0x11, 0x00


	//----- nvinfo : EIATTR_KPARAM_INFO
	.align		4
.L_25:
        /*0098*/ 	.byte	0x04, 0x17
        /*009a*/ 	.short	(.L_27 - .L_26)
.L_26:
        /*009c*/ 	.word	0x00000000
        /*00a0*/ 	.short	0x0002
        /*00a2*/ 	.short	0x0010
        /*00a4*/ 	.byte	0x00, 0xf5, 0x21, 0x00


	//----- nvinfo : EIATTR_KPARAM_INFO
	.align		4
.L_27:
        /*00a8*/ 	.byte	0x04, 0x17
        /*00aa*/ 	.short	(.L_29 - .L_28)
.L_28:
        /*00ac*/ 	.word	0x00000000
        /*00b0*/ 	.short	0x0001
        /*00b2*/ 	.short	0x0008
        /*00b4*/ 	.byte	0x00, 0xf5, 0x21, 0x00


	//----- nvinfo : EIATTR_KPARAM_INFO
	.align		4
.L_29:
        /*00b8*/ 	.byte	0x04, 0x17
        /*00ba*/ 	.short	(.L_31 - .L_30)
.L_30:
        /*00bc*/ 	.word	0x00000000
        /*00c0*/ 	.short	0x0000
        /*00c2*/ 	.short	0x0000
        /*00c4*/ 	.byte	0x00, 0xf5, 0x21, 0x00


	//----- nvinfo : EIATTR_SPARSE_MMA_MASK
	.align		4
.L_31:
        /*00c8*/ 	.byte	0x03, 0x50
        /*00ca*/ 	.short	0x0000


	//----- nvinfo : EIATTR_MAXREG_COUNT
	.align		4
        /*00cc*/ 	.byte	0x03, 0x1b
        /*00ce*/ 	.short	0x00ff


	//----- nvinfo : EIATTR_NUM_BARRIERS
	.align		4
        /*00d0*/ 	.byte	0x02, 0x4c
        /*00d2*/ 	.byte	0x01
	.zero		1


	//----- nvinfo : EIATTR_MERCURY_ISA_VERSION
	.align		4
        /*00d4*/ 	.byte	0x03, 0x5f
        /*00d6*/ 	.short	0x0101


	//----- nvinfo : EIATTR_VRC_CTA_INIT_COUNT
	.align		4
        /*00d8*/ 	.byte	0x02, 0x4a
	.zero		1
	.zero		1


	//----- nvinfo : EIATTR_EXIT_INSTR_OFFSETS
	.align		4
        /*00dc*/ 	.byte	0x04, 0x1c
        /*00de*/ 	.short	(.L_33 - .L_32)


	//   ....[0]....
.L_32:
        /*00e0*/ 	.word	0x00000d40


	//----- nvinfo : EIATTR_CRS_STACK_SIZE
	.align		4
.L_33:
        /*00e4*/ 	.byte	0x04, 0x1e
        /*00e6*/ 	.short	(.L_35 - .L_34)
.L_34:
        /*00e8*/ 	.word	0x00000000


	//----- nvinfo : EIATTR_CBANK_PARAM_SIZE
	.align		4
.L_35:
        /*00ec*/ 	.byte	0x03, 0x19
        /*00ee*/ 	.short	0x003c


	//----- nvinfo : EIATTR_PARAM_CBANK
	.align		4
        /*00f0*/ 	.byte	0x04, 0x0a
        /*00f2*/ 	.short	(.L_37 - .L_36)
	.align		4
.L_36:
        /*00f4*/ 	.word	index@(.nv.constant0._Z9conv3dGPUPfS_S_iiiiiiiii)
        /*00f8*/ 	.short	0x0380
        /*00fa*/ 	.short	0x003c


	//----- nvinfo : EIATTR_SW_WAR
	.align		4
.L_37:
        /*00fc*/ 	.byte	0x04, 0x36
        /*00fe*/ 	.short	(.L_39 - .L_38)
.L_38:
        /*0100*/ 	.word	0x00000008
.L_39:


//--------------------- .nv.callgraph             --------------------------
	.section	.nv.callgraph,"",@"SHT_CUDA_CALLGRAPH"
	.align	4
	.sectionentsize	8
	.align		4
        /*0000*/ 	.word	0x00000000
	.align		4
        /*0004*/ 	.word	0xffffffff
	.align		4
        /*0008*/ 	.word	0x00000000
	.align		4
        /*000c*/ 	.word	0xfffffffe
	.align		4
        /*0010*/ 	.word	0x00000000
	.align		4
        /*0014*/ 	.word	0xfffffffd
	.align		4
        /*0018*/ 	.word	0x00000000
	.align		4
        /*001c*/ 	.word	0xfffffffc


//--------------------- .text._Z9conv3dGPUPfS_S_iiiiiiiii --------------------------
	.section	.text._Z9conv3dGPUPfS_S_iiiiiiiii,"ax",@progbits
	.align	128
        .global         _Z9conv3dGPUPfS_S_iiiiiiiii
        .type           _Z9conv3dGPUPfS_S_iiiiiiiii,@function
        .size           _Z9conv3dGPUPfS_S_iiiiiiiii,(.L_x_11 - _Z9conv3dGPUPfS_S_iiiiiiiii)
        .other          _Z9conv3dGPUPfS_S_iiiiiiiii,@"STO_CUDA_ENTRY STV_DEFAULT"
_Z9conv3dGPUPfS_S_iiiiiiiii:
.text._Z9conv3dGPUPfS_S_iiiiiiiii:
[----:B------:R-:W-:Y:S01]  /*0000*/  LDC R1, c[0x0][0x37c] ;  /* 0x0000df00ff017b82 */ /* 0x000fe20000000800 */
[----:B------:R-:W0:Y:S07]  /*0010*/  S2R R5, SR_TID.X ;  /* 0x0000000000057919 */ /* 0x000e2e0000002100 */
[----:B------:R-:W1:Y:S01]  /*0020*/  LDC R2, c[0x0][0x364] ;  /* 0x0000d900ff027b82 */ /* 0x000e620000000800 */
[----:B------:R-:W2:Y:S01]  /*0030*/  LDCU.64 UR8, c[0x0][0x3b0] ;  /* 0x00007600ff0877ac */ /* 0x000ea20008000a00 */
[----:B------:R-:W-:Y:S01]  /*0040*/  BSSY.RECONVERGENT B0, `(.L_x_0) ;  /* 0x00000ce000007945 */ /* 0x000fe20003800200 */
[----:B------:R-:W1:Y:S01]  /*0050*/  S2R R3, SR_TID.Y ;  /* 0x0000000000037919 */ /* 0x000e620000002200 */
[----:B------:R-:W3:Y:S01]  /*0060*/  LDCU UR7, c[0x0][0x3b8] ;  /* 0x00007700ff0777ac */ /* 0x000ee20008000800 */
[----:B------:R-:W4:Y:S03]  /*0070*/  S2R R7, SR_TID.Z ;  /* 0x0000000000077919 */ /* 0x000f260000002300 */
[----:B------:R-:W0:Y:S08]  /*0080*/  S2UR UR5, SR_CTAID.X ;  /* 0x00000000000579c3 */ /* 0x000e300000002500 */
[----:B------:R-:W0:Y:S08]  /*0090*/  LDC R0, c[0x0][0x360] ;  /* 0x0000d800ff007b82 */ /* 0x000e300000000800 */
[----:B------:R-:W1:Y:S08]  /*00a0*/  S2UR UR4, SR_CTAID.Y ;  /* 0x00000000000479c3 */ /* 0x000e700000002600 */
[----:B------:R-:W4:Y:S08]  /*00b0*/  S2UR UR6, SR_CTAID.Z ;  /* 0x00000000000679c3 */ /* 0x000f300000002700 */
[----:B------:R-:W4:Y:S01]  /*00c0*/  LDC R4, c[0x0][0x368] ;  /* 0x0000da00ff047b82 */ /* 0x000f220000000800 */
[----:B0-----:R-:W-:-:S05]  /*00d0*/  IMAD R0, R0, UR5, R5 ;  /* 0x0000000500007c24 */ /* 0x001fca000f8e0205 */
[----:B--2---:R-:W-:Y:S01]  /*00e0*/  ISETP.GE.AND P0, PT, R0, UR9, PT ;  /* 0x0000000900007c0c */ /* 0x004fe2000bf06270 */
[----:B-1----:R-:W-:-:S05]  /*00f0*/  IMAD R2, R2, UR4, R3 ;  /* 0x0000000402027c24 */ /* 0x002fca000f8e0203 */
[----:B------:R-:W-:Y:S01]  /*0100*/  ISETP.GE.OR P0, PT, R2, UR8, P0 ;  /* 0x0000000802007c0c */ /* 0x000fe20008706670 */
[----:B----4-:R-:W-:-:S05]  /*0110*/  IMAD R3, R4, UR6, R7 ;  /* 0x0000000604037c24 */ /* 0x010fca000f8e0207 */
[----:B---3--:R-:W-:-:S13]  /*0120*/  ISETP.GE.OR P0, PT, R3, UR7, P0 ;  /* 0x0000000703007c0c */ /* 0x008fda0008706670 */
[----:B------:R-:W-:Y:S05]  /*0130*/  @P0 BRA `(.L_x_1) ;  /* 0x0000000800f80947 */ /* 0x000fea0003800000 */
[----:B------:R-:W0:Y:S01]  /*0140*/  LDC.64 R8, c[0x0][0x3a8] ;  /* 0x0000ea00ff087b82 */ /* 0x000e220000000a00 */
[----:B------:R-:W1:Y:S01]  /*0150*/  LDCU.64 UR10, c[0x0][0x358] ;  /* 0x00006b00ff0a77ac */ /* 0x000e620008000a00 */
[----:B------:R-:W-:-:S06]  /*0160*/  HFMA2 R18, -RZ, RZ, 0, 0 ;  /* 0x00000000ff127431 */ /* 0x000fcc00000001ff */
[----:B------:R-:W2:Y:S01]  /*0170*/  LDC R5, c[0x0][0x3a4] ;  /* 0x0000e900ff057b82 */ /* 0x000ea20000000800 */
[----:B0-----:R-:W-:-:S04]  /*0180*/  VIMNMX R4, PT, PT, R8, R9, PT ;  /* 0x0000000908047248 */ /* 0x001fc80003fe0100 */
[----:B------:R-:W-:-:S04]  /*0190*/  ISETP.GE.AND P0, PT, R4, 0x1, PT ;  /* 0x000000010400780c */ /* 0x000fc80003f06270 */
[----:B--2---:R-:W-:-:S13]  /*01a0*/  ISETP.LT.OR P0, PT, R5, 0x1, !P0 ;  /* 0x000000010500780c */ /* 0x004fda0004701670 */
[----:B-1----:R-:W-:Y:S05]  /*01b0*/  @P0 BRA `(.L_x_2) ;  /* 0x0000000800c00947 */ /* 0x002fea0003800000 */
[----:B------:R-:W0:Y:S01]  /*01c0*/  LDCU.128 UR4, c[0x0][0x380] ;  /* 0x00007000ff0477ac */ /* 0x000e220008000c00 */
[C---:B------:R-:W-:Y:S02]  /*01d0*/  LOP3.LUT R6, R9.reuse, 0x7ffffff0, RZ, 0xc0, !PT ;  /* 0x7ffffff009067812 */ /* 0x040fe400078ec0ff */
[C---:B------:R-:W-:Y:S02]  /*01e0*/  LOP3.LUT R5, R9.reuse, 0xf, RZ, 0xc0, !PT ;  /* 0x0000000f09057812 */ /* 0x040fe400078ec0ff */
[C---:B------:R-:W-:Y:S02]  /*01f0*/  LOP3.LUT R7, R9.reuse, 0x7, RZ, 0xc0, !PT ;  /* 0x0000000709077812 */ /* 0x040fe400078ec0ff */
[----:B------:R-:W-:Y:S02]  /*0200*/  LOP3.LUT R8, R9, 0x3, RZ, 0xc0, !PT ;  /* 0x0000000309087812 */ /* 0x000fe400078ec0ff */
[----:B------:R-:W-:Y:S02]  /*0210*/  MOV R18, RZ ;  /* 0x000000ff00127202 */ /* 0x000fe40000000f00 */
[----:B------:R-:W-:Y:S01]  /*0220*/  IADD3 R9, PT, PT, -R6, RZ, RZ ;  /* 0x000000ff06097210 */ /* 0x000fe20007ffe1ff */
[----:B0-----:R-:W-:-:S02]  /*0230*/  UIADD3 UR8, UP0, UPT, UR4, 0x20, URZ ;  /* 0x0000002004087890 */ /* 0x001fc4000ff1e0ff */
[----:B------:R-:W-:Y:S02]  /*0240*/  UIADD3 UR6, UP1, UPT, UR6, 0x20, URZ ;  /* 0x0000002006067890 */ /* 0x000fe4000ff3e0ff */
[----:B------:R-:W-:Y:S02]  /*0250*/  UIADD3.X UR9, UPT, UPT, URZ, UR5, URZ, UP0, !UPT ;  /* 0x00000005ff097290 */ /* 0x000fe400087fe4ff */
[----:B------:R-:W-:Y:S01]  /*0260*/  UIADD3.X UR7, UPT, UPT, URZ, UR7, URZ, UP1, !UPT ;  /* 0x00000007ff077290 */ /* 0x000fe20008ffe4ff */
[----:B------:R-:W-:-:S11]  /*0270*/  UMOV UR4, URZ ;  /* 0x000000ff00047c82 */ /* 0x000fd60008000000 */
.L_x_9:
[----:B------:R-:W0:Y:S01]  /*0280*/  LDC R4, c[0x0][0x3a4] ;  /* 0x0000e900ff047b82 */ /* 0x000e220000000800 */
[----:B------:R-:W1:Y:S01]  /*0290*/  LDCU UR5, c[0x0][0x39c] ;  /* 0x00007380ff0577ac */ /* 0x000e620008000800 */
[----:B------:R-:W-:-:S05]  /*02a0*/  IADD3 R13, PT, PT, R2, UR4, RZ ;  /* 0x00000004020d7c10 */ /* 0x000fca000fffe0ff */
[----:B-1----:R-:W-:Y:S01]  /*02b0*/  IMAD R10, R13, UR5, R0 ;  /* 0x000000050d0a7c24 */ /* 0x002fe2000f8e0200 */
[----:B------:R-:W-:Y:S01]  /*02c0*/  UMOV UR5, URZ ;  /* 0x000000ff00057c82 */ /* 0x000fe20008000000 */
[----:B0-----:R-:W-:Y:S01]  /*02d0*/  IMAD R11, R3, R4, UR4 ;  /* 0x00000004030b7e24 */ /* 0x001fe2000f8e0204 */
[----:B------:R-:W-:-:S06]  /*02e0*/  UIADD3 UR4, UPT, UPT, UR4, 0x1, URZ ;  /* 0x0000000104047890 */ /* 0x000fcc000fffe0ff */
[----:B------:R-:W-:-:S13]  /*02f0*/  ISETP.NE.AND P0, PT, R4, UR4, PT ;  /* 0x0000000404007c0c */ /* 0x000fda000bf05270 */
.L_x_8:
[----:B------:R-:W0:Y:S01]  /*0300*/  LDC.64 R14, c[0x0][0x3a8] ;  /* 0x0000ea00ff0e7b82 */ /* 0x000e220000000a00 */
[----:B------:R-:W1:Y:S01]  /*0310*/  LDCU UR12, c[0x0][0x3a0] ;  /* 0x00007400ff0c77ac */ /* 0x000e620008000800 */
[----:B------:R-:W-:Y:S01]  /*0320*/  IADD3 R4, PT, PT, R10, UR5, RZ ;  /* 0x000000050a047c10 */ /* 0x000fe2000fffe0ff */
[----:B------:R-:W-:-:S04]  /*0330*/  HFMA2 R13, -RZ, RZ, 0, 0 ;  /* 0x00000000ff0d7431 */ /* 0x000fc800000001ff */
[----:B-1----:R-:W-:Y:S01]  /*0340*/  IMAD R4, R4, UR12, RZ ;  /* 0x0000000c04047c24 */ /* 0x002fe2000f8e02ff */
[----:B0-----:R-:W-:Y:S01]  /*0350*/  ISETP.GE.U32.AND P2, PT, R15, 0x10, PT ;  /* 0x000000100f00780c */ /* 0x001fe20003f46070 */
[----:B------:R-:W-:Y:S01]  /*0360*/  IMAD R12, R11, R14, UR5 ;  /* 0x000000050b0c7e24 */ /* 0x000fe2000f8e020e */
[----:B------:R-:W-:-:S03]  /*0370*/  UIADD3 UR5, UPT, UPT, UR5, 0x1, URZ ;  /* 0x0000000105057890 */ /* 0x000fc6000fffe0ff */
[----:B------:R-:W-:-:S03]  /*0380*/  IMAD R12, R12, R15, RZ ;  /* 0x0000000f0c0c7224 */ /* 0x000fc600078e02ff */
[----:B------:R-:W-:-:S05]  /*0390*/  ISETP.NE.AND P1, PT, R14, UR5, PT ;  /* 0x000000050e007c0c */ /* 0x000fca000bf25270 */
[----:B------:R-:W-:Y:S08]  /*03a0*/  @!P2 BRA `(.L_x_3) ;  /* 0x0000000000fca947 */ /* 0x000ff00003800000 */
[----:B------:R-:W-:Y:S02]  /*03b0*/  MOV R13, R12 ;  /* 0x0000000c000d7202 */ /* 0x000fe40000000f00 */
[----:B------:R-:W-:Y:S02]  /*03c0*/  MOV R21, R4 ;  /* 0x0000000400157202 */ /* 0x000fe40000000f00 */
[----:B------:R-:W-:-:S07]  /*03d0*/  MOV R19, R9 ;  /* 0x0000000900137202 */ /* 0x000fce0000000f00 */
.L_x_4:
[----:B------:R-:W-:Y:S02]  /*03e0*/  MOV R16, UR8 ;  /* 0x0000000800107c02 */ /* 0x000fe40008000f00 */
[----:B------:R-:W-:Y:S02]  /*03f0*/  MOV R17, UR9 ;  /* 0x0000000900117c02 */ /* 0x000fe40008000f00 */
[----:B------:R-:W-:Y:S02]  /*0400*/  MOV R14, UR6 ;  /* 0x00000006000e7c02 */ /* 0x000fe40008000f00 */
[----:B------:R-:W-:Y:S01]  /*0410*/  MOV R15, UR7 ;  /* 0x00000007000f7c02 */ /* 0x000fe20008000f00 */
[----:B------:R-:W-:-:S04]  /*0420*/  IMAD.WIDE R16, R21, 0x4, R16 ;  /* 0x0000000415107825 */ /* 0x000fc800078e0210 */
[----:B------:R-:W-:Y:S01]  /*0430*/  IMAD.WIDE R14, R13, 0x4, R14 ;  /* 0x000000040d0e7825 */ /* 0x000fe200078e020e */
[----:B------:R-:W2:Y:S04]  /*0440*/  LDG.E R25, desc[UR10][R16.64+-0x20] ;  /* 0xffffe00a10197981 */ /* 0x000ea8000c1e1900 */
[----:B------:R-:W2:Y:S04]  /*0450*/  LDG.E R22, desc[UR10][R14.64+-0x20] ;  /* 0xffffe00a0e167981 */ /* 0x000ea8000c1e1900 */
[----:B------:R-:W3:Y:S04]  /*0460*/  LDG.E R27, desc[UR10][R16.64+-0x1c] ;  /* 0xffffe40a101b7981 */ /* 0x000ee8000c1e1900 */
[----:B------:R-:W3:Y:S04]  /*0470*/  LDG.E R24, desc[UR10][R14.64+-0x1c] ;  /* 0xffffe40a0e187981 */ /* 0x000ee8000c1e1900 */
[----:B------:R-:W4:Y:S04]  /*0480*/  LDG.E R20, desc[UR10][R16.64+-0x18] ;  /* 0xffffe80a10147981 */ /* 0x000f28000c1e1900 */
[----:B------:R-:W4:Y:S04]  /*0490*/  LDG.E R23, desc[UR10][R14.64+-0x18] ;  /* 0xffffe80a0e177981 */ /* 0x000f28000c1e1900 */
[----:B------:R-:W5:Y:S04]  /*04a0*/  LDG.E R29, desc[UR10][R16.64+0x14] ;  /* 0x0000140a101d7981 */ /* 0x000f68000c1e1900 */
[----:B------:R-:W5:Y:S01]  /*04b0*/  LDG.E R26, desc[UR10][R14.64+0x1c] ;  /* 0x00001c0a0e1a7981 */ /* 0x000f62000c1e1900 */
[----:B--2---:R-:W-:-:S03]  /*04c0*/  FFMA R22, R25, R22, R18 ;  /* 0x0000001619167223 */ /* 0x004fc60000000012 */
[----:B------:R-:W2:Y:S04]  /*04d0*/  LDG.E R25, desc[UR10][R16.64+-0x14] ;  /* 0xffffec0a10197981 */ /* 0x000ea8000c1e1900 */
[----:B------:R-:W5:Y:S01]  /*04e0*/  LDG.E R18, desc[UR10][R16.64+-0xc] ;  /* 0xfffff40a10127981 */ /* 0x000f62000c1e1900 */
[----:B---3--:R-:W-:-:S03]  /*04f0*/  FFMA R27, R27, R24, R22 ;  /* 0x000000181b1b7223 */ /* 0x008fc60000000016 */
[----:B------:R-:W2:Y:S04]  /*0500*/  LDG.E R22, desc[UR10][R14.64+-0x14] ;  /* 0xffffec0a0e167981 */ /* 0x000ea8000c1e1900 */
[----:B------:R-:W3:Y:S01]  /*0510*/  LDG.E R24, desc[UR10][R14.64+-0x10] ;  /* 0xfffff00a0e187981 */ /* 0x000ee2000c1e1900 */
[----:B----4-:R-:W-:-:S03]  /*0520*/  FFMA R20, R20, R23, R27 ;  /* 0x0000001714147223 */ /* 0x010fc6000000001b */
[----:B------:R-:W3:Y:S04]  /*0530*/  LDG.E R27, desc[UR10][R16.64+-0x10] ;  /* 0xfffff00a101b7981 */ /* 0x000ee8000c1e1900 */
[----:B------:R-:W5:Y:S01]  /*0540*/  LDG.E R23, desc[UR10][R14.64+-0xc] ;  /* 0xfffff40a0e177981 */ /* 0x000f62000c1e1900 */
[----:B--2---:R-:W-:-:S03]  /*0550*/  FFMA R20, R25, R22, R20 ;  /* 0x0000001619147223 */ /* 0x004fc60000000014 */
[----:B------:R-:W2:Y:S04]  /*0560*/  LDG.E R22, desc[UR10][R14.64+-0x8] ;  /* 0xfffff80a0e167981 */ /* 0x000ea8000c1e1900 */
[----:B------:R-:W4:Y:S01]  /*0570*/  LDG.E R25, desc[UR10][R16.64+-0x4] ;  /* 0xfffffc0a10197981 */ /* 0x000f22000c1e1900 */
[----:B---3--:R-:W-:-:S03]  /*0580*/  FFMA R27, R27, R24, R20 ;  /* 0x000000181b1b7223 */ /* 0x008fc60000000014 */
[----:B------:R-:W2:Y:S04]  /*0590*/  LDG.E R20, desc[UR10][R16.64+-0x8] ;  /* 0xfffff80a10147981 */ /* 0x000ea8000c1e1900 */
[----:B------:R-:W4:Y:S01]  /*05a0*/  LDG.E R24, desc[UR10][R14.64+-0x4] ;  /* 0xfffffc0a0e187981 */ /* 0x000f22000c1e1900 */
[----:B-----5:R-:W-:-:S03]  /*05b0*/  FFMA R27, R18, R23, R27 ;  /* 0x00000017121b7223 */ /* 0x020fc6000000001b */
[----:B------:R-:W3:Y:S04]  /*05c0*/  LDG.E R18, desc[UR10][R16.64] ;  /* 0x0000000a10127981 */ /* 0x000ee8000c1e1900 */
[----:B------:R-:W3:Y:S01]  /*05d0*/  LDG.E R23, desc[UR10][R14.64] ;  /* 0x0000000a0e177981 */ /* 0x000ee2000c1e1900 */
[----:B--2---:R-:W-:-:S03]  /*05e0*/  FFMA R20, R20, R22, R27 ;  /* 0x0000001614147223 */ /* 0x004fc6000000001b */
[----:B------:R-:W2:Y:S01]  /*05f0*/  LDG.E R22, desc[UR10][R14.64+0x4] ;  /* 0x0000040a0e167981 */ /* 0x000ea2000c1e1900 */
[----:B----4-:R-:W-:-:S03]  /*0600*/  FFMA R25, R25, R24, R20 ;  /* 0x0000001819197223 */ /* 0x010fc60000000014 */
[----:B------:R-:W2:Y:S04]  /*0610*/  LDG.E R20, desc[UR10][R16.64+0x4] ;  /* 0x0000040a10147981 */ /* 0x000ea8000c1e1900 */
[----:B------:R-:W4:Y:S04]  /*0620*/  LDG.E R27, desc[UR10][R16.64+0x8] ;  /* 0x0000080a101b7981 */ /* 0x000f28000c1e1900 */
[----:B------:R-:W4:Y:S01]  /*0630*/  LDG.E R24, desc[UR10][R14.64+0x8] ;  /* 0x0000080a0e187981 */ /* 0x000f22000c1e1900 */
[----:B---3--:R-:W-:-:S03]  /*0640*/  FFMA R25, R18, R23, R25 ;  /* 0x0000001712197223 */ /* 0x008fc60000000019 */
[----:B------:R-:W3:Y:S04]  /*0650*/  LDG.E R23, desc[UR10][R16.64+0xc] ;  /* 0x00000c0a10177981 */ /* 0x000ee8000c1e1900 */
[----:B------:R-:W3:Y:S01]  /*0660*/  LDG.E R18, desc[UR10][R14.64+0xc] ;  /* 0x00000c0a0e127981 */ /* 0x000ee2000c1e1900 */
[----:B--2---:R-:W-:-:S03]  /*0670*/  FFMA R20, R20, R22, R25 ;  /* 0x0000001614147223 */ /* 0x004fc60000000019 */
[----:B------:R-:W2:Y:S04]  /*0680*/  LDG.E R25, desc[UR10][R14.64+0x10] ;  /* 0x0000100a0e197981 */ /* 0x000ea8000c1e1900 */
[----:B------:R-:W5:Y:S01]  /*0690*/  LDG.E R22, desc[UR10][R14.64+0x14] ;  /* 0x0000140a0e167981 */ /* 0x000f62000c1e1900 */
[----:B----4-:R-:W-:-:S03]  /*06a0*/  FFMA R24, R27, R24, R20 ;  /* 0x000000181b187223 */ /* 0x010fc60000000014 */
[----:B------:R-:W2:Y:S01]  /*06b0*/  LDG.E R20, desc[UR10][R16.64+0x10] ;  /* 0x0000100a10147981 */ /* 0x000ea2000c1e1900 */
[----:B---3--:R-:W-:-:S03]  /*06c0*/  FFMA R27, R23, R18, R24 ;  /* 0x00000012171b7223 */ /* 0x008fc60000000018 */
[----:B------:R-:W3:Y:S04]  /*06d0*/  LDG.E R18, desc[UR10][R16.64+0x18] ;  /* 0x0000180a10127981 */ /* 0x000ee8000c1e1900 */
[----:B------:R-:W3:Y:S04]  /*06e0*/  LDG.E R23, desc[UR10][R14.64+0x18] ;  /* 0x0000180a0e177981 */ /* 0x000ee8000c1e1900 */
[----:B------:R-:W4:Y:S01]  /*06f0*/  LDG.E R24, desc[UR10][R16.64+0x1c] ;  /* 0x00001c0a10187981 */ /* 0x000f22000c1e1900 */
[----:B------:R-:W-:-:S04]  /*0700*/  IADD3 R19, PT, PT, R19, 0x10, RZ ;  /* 0x0000001013137810 */ /* 0x000fc80007ffe0ff */
[----:B------:R-:W-:Y:S02]  /*0710*/  ISETP.NE.AND P2, PT, R19, RZ, PT ;  /* 0x000000ff1300720c */ /* 0x000fe40003f45270 */
[----:B------:R-:W-:Y:S02]  /*0720*/  IADD3 R21, PT, PT, R21, 0x10, RZ ;  /* 0x0000001015157810 */ /* 0x000fe40007ffe0ff */
[----:B------:R-:W-:Y:S01]  /*0730*/  IADD3 R13, PT, PT, R13, 0x10, RZ ;  /* 0x000000100d0d7810 */ /* 0x000fe20007ffe0ff */
[----:B--2---:R-:W-:-:S04]  /*0740*/  FFMA R20, R20, R25, R27 ;  /* 0x0000001914147223 */ /* 0x004fc8000000001b */
[----:B-----5:R-:W-:-:S04]  /*0750*/  FFMA R29, R29, R22, R20 ;  /* 0x000000161d1d7223 */ /* 0x020fc80000000014 */
[----:B---3--:R-:W-:-:S04]  /*0760*/  FFMA R18, R18, R23, R29 ;  /* 0x0000001712127223 */ /* 0x008fc8000000001d */
[----:B----4-:R-:W-:Y:S01]  /*0770*/  FFMA R18, R24, R26, R18 ;  /* 0x0000001a18127223 */ /* 0x010fe20000000012 */
[----:B------:R-:W-:Y:S06]  /*0780*/  @P2 BRA `(.L_x_4) ;  /* 0xfffffffc00142947 */ /* 0x000fec000383ffff */
[----:B------:R-:W-:-:S07]  /*0790*/  MOV R13, R6 ;  /* 0x00000006000d7202 */ /* 0x000fce0000000f00 */
.L_x_3:
[----:B------:R-:W-:-:S13]  /*07a0*/  ISETP.NE.AND P2, PT, R5, RZ, PT ;  /* 0x000000ff0500720c */ /* 0x000fda0003f45270 */
[----:B------:R-:W-:Y:S05]  /*07b0*/  @!P2 BRA `(.L_x_5) ;  /* 0x000000040038a947 */ /* 0x000fea0003800000 */
[----:B------:R-:W-:Y:S02]  /*07c0*/  IADD3 R14, PT, PT, R5, -0x1, RZ ;  /* 0xffffffff050e7810 */ /* 0x000fe40007ffe0ff */
[----:B------:R-:W-:Y:S02]  /*07d0*/  ISETP.NE.AND P3, PT, R7, RZ, PT ;  /* 0x000000ff0700720c */ /* 0x000fe40003f65270 */
[----:B------:R-:W-:-:S13]  /*07e0*/  ISETP.GE.U32.AND P2, PT, R14, 0x7, PT ;  /* 0x000000070e00780c */ /* 0x000fda0003f46070 */
[----:B------:R-:W-:Y:S05]  /*07f0*/  @!P2 BRA `(.L_x_6) ;  /* 0x00000000007ca947 */ /* 0x000fea0003800000 */
[----:B------:R-:W0:Y:S01]  /*0800*/  LDC.64 R16, c[0x0][0x380] ;  /* 0x0000e000ff107b82 */ /* 0x000e220000000a00 */
[-C--:B------:R-:W-:Y:S02]  /*0810*/  IADD3 R19, PT, PT, R4, R13.reuse, RZ ;  /* 0x0000000d04137210 */ /* 0x080fe40007ffe0ff */
[----:B------:R-:W-:-:S05]  /*0820*/  IADD3 R21, PT, PT, R12, R13, RZ ;  /* 0x0000000d0c157210 */ /* 0x000fca0007ffe0ff */
[----:B------:R-:W1:Y:S01]  /*0830*/  LDC.64 R14, c[0x0][0x388] ;  /* 0x0000e200ff0e7b82 */ /* 0x000e620000000a00 */
[----:B0-----:R-:W-:-:S05]  /*0840*/  IMAD.WIDE R16, R19, 0x4, R16 ;  /* 0x0000000413107825 */ /* 0x001fca00078e0210 */
[----:B------:R-:W2:Y:S01]  /*0850*/  LDG.E R19, desc[UR10][R16.64] ;  /* 0x0000000a10137981 */ /* 0x000ea2000c1e1900 */
[----:B-1----:R-:W-:-:S03]  /*0860*/  IMAD.WIDE R14, R21, 0x4, R14 ;  /* 0x00000004150e7825 */ /* 0x002fc600078e020e */
[----:B------:R-:W3:Y:S04]  /*0870*/  LDG.E R23, desc[UR10][R16.64+0x4] ;  /* 0x0000040a10177981 */ /* 0x000ee8000c1e1900 */
[----:B------:R-:W2:Y:S04]  /*0880*/  LDG.E R22, desc[UR10][R14.64] ;  /* 0x0000000a0e167981 */ /* 0x000ea8000c1e1900 */
[----:B------:R-:W3:Y:S04]  /*0890*/  LDG.E R24, desc[UR10][R14.64+0x4] ;  /* 0x0000040a0e187981 */ /* 0x000ee8000c1e1900 */
[----:B------:R-:W4:Y:S04]  /*08a0*/  LDG.E R21, desc[UR10][R16.64+0x8] ;  /* 0x0000080a10157981 */ /* 0x000f28000c1e1900 */
[----:B------:R-:W4:Y:S04]  /*08b0*/  LDG.E R20, desc[UR10][R14.64+0x8] ;  /* 0x0000080a0e147981 */ /* 0x000f28000c1e1900 */
[----:B------:R-:W5:Y:S04]  /*08c0*/  LDG.E R25, desc[UR10][R14.64+0x14] ;  /* 0x0000140a0e197981 */ /* 0x000f68000c1e1900 */
[----:B------:R-:W5:Y:S04]  /*08d0*/  LDG.E R26, desc[UR10][R14.64+0x18] ;  /* 0x0000180a0e1a7981 */ /* 0x000f68000c1e1900 */
[----:B------:R-:W5:Y:S01]  /*08e0*/  LDG.E R28, desc[UR10][R14.64+0x1c] ;  /* 0x00001c0a0e1c7981 */ /* 0x000f62000c1e1900 */
[----:B--2---:R-:W-:-:S03]  /*08f0*/  FFMA R22, R19, R22, R18 ;  /* 0x0000001613167223 */ /* 0x004fc60000000012 */
[----:B------:R-:W2:Y:S01]  /*0900*/  LDG.E R18, desc[UR10][R16.64+0xc] ;  /* 0x00000c0a10127981 */ /* 0x000ea2000c1e1900 */
[----:B---3--:R-:W-:-:S03]  /*0910*/  FFMA R24, R23, R24, R22 ;  /* 0x0000001817187223 */ /* 0x008fc60000000016 */
[----:B------:R-:W2:Y:S04]  /*0920*/  LDG.E R19, desc[UR10][R14.64+0xc] ;  /* 0x00000c0a0e137981 */ /* 0x000ea8000c1e1900 */
[----:B------:R-:W3:Y:S04]  /*0930*/  LDG.E R22, desc[UR10][R16.64+0x10] ;  /* 0x0000100a10167981 */ /* 0x000ee8000c1e1900 */
[----:B------:R-:W3:Y:S01]  /*0940*/  LDG.E R23, desc[UR10][R14.64+0x10] ;  /* 0x0000100a0e177981 */ /* 0x000ee2000c1e1900 */
[----:B----4-:R-:W-:-:S03]  /*0950*/  FFMA R27, R21, R20, R24 ;  /* 0x00000014151b7223 */ /* 0x010fc60000000018 */
[----:B------:R-:W5:Y:S04]  /*0960*/  LDG.E R24, desc[UR10][R16.64+0x14] ;  /* 0x0000140a10187981 */ /* 0x000f68000c1e1900 */
[----:B------:R-:W4:Y:S04]  /*0970*/  LDG.E R20, desc[UR10][R16.64+0x18] ;  /* 0x0000180a10147981 */ /* 0x000f28000c1e1900 */
[----:B------:R-:W4:Y:S01]  /*0980*/  LDG.E R21, desc[UR10][R16.64+0x1c] ;  /* 0x00001c0a10157981 */ /* 0x000f22000c1e1900 */
[----:B------:R-:W-:Y:S01]  /*0990*/  IADD3 R13, PT, PT, R13, 0x8, RZ ;  /* 0x000000080d0d7810 */ /* 0x000fe20007ffe0ff */
[----:B--2---:R-:W-:-:S04]  /*09a0*/  FFMA R19, R18, R19, R27 ;  /* 0x0000001312137223 */ /* 0x004fc8000000001b */
[----:B---3--:R-:W-:-:S04]  /*09b0*/  FFMA R19, R22, R23, R19 ;  /* 0x0000001716137223 */ /* 0x008fc80000000013 */
[----:B-----5:R-:W-:-:S04]  /*09c0*/  FFMA R19, R24, R25, R19 ;  /* 0x0000001918137223 */ /* 0x020fc80000000013 */
[----:B----4-:R-:W-:-:S04]  /*09d0*/  FFMA R20, R20, R26, R19 ;  /* 0x0000001a14147223 */ /* 0x010fc80000000013 */
[----:B------:R-:W-:-:S07]  /*09e0*/  FFMA R18, R21, R28, R20 ;  /* 0x0000001c15127223 */ /* 0x000fce0000000014 */
.L_x_6:
        /* <DEDUP_REMOVED lines=18> */
[----:B------:R-:W5:Y:S01]  /*0b10*/  LDG.E R25, desc[UR10][R14.64+0xc] ;  /* 0x00000c0a0e197981 */ /* 0x000f62000c1e1900 */
[----:B------:R-:W-:Y:S01]  /*0b20*/  IADD3 R13, PT, PT, R13, 0x4, RZ ;  /* 0x000000040d0d7810 */ /* 0x000fe20007ffe0ff */
[----:B--2---:R-:W-:-:S04]  /*0b30*/  FFMA R19, R19, R20, R18 ;  /* 0x0000001413137223 */ /* 0x004fc80000000012 */
[----:B---3--:R-:W-:-:S04]  /*0b40*/  FFMA R19, R22, R21, R19 ;  /* 0x0000001516137223 */ /* 0x008fc80000000013 */
[----:B----4-:R-:W-:-:S04]  /*0b50*/  FFMA R19, R24, R23, R19 ;  /* 0x0000001718137223 */ /* 0x010fc80000000013 */
[----:B-----5:R-:W-:-:S07]  /*0b60*/  FFMA R18, R26, R25, R19 ;  /* 0x000000191a127223 */ /* 0x020fce0000000013 */
.L_x_7:
[----:B------:R-:W-:Y:S05]  /*0b70*/  @!P3 BRA `(.L_x_5) ;  /* 0x000000000048b947 */ /* 0x000fea0003800000 */
[----:B------:R-:W0:Y:S01]  /*0b80*/  LDC.64 R14, c[0x0][0x380] ;  /* 0x0000e000ff0e7b82 */ /* 0x000e220000000a00 */
[-C--:B------:R-:W-:Y:S02]  /*0b90*/  IADD3 R19, PT, PT, R4, R13.reuse, RZ ;  /* 0x0000000d04137210 */ /* 0x080fe40007ffe0ff */
[----:B------:R-:W-:-:S05]  /*0ba0*/  IADD3 R13, PT, PT, R12, R13, RZ ;  /* 0x0000000d0c0d7210 */ /* 0x000fca0007ffe0ff */
[----:B------:R-:W1:Y:S01]  /*0bb0*/  LDC.64 R16, c[0x0][0x388] ;  /* 0x0000e200ff107b82 */ /* 0x000e620000000a00 */
[----:B0-----:R-:W-:-:S04]  /*0bc0*/  IMAD.WIDE R14, R19, 0x4, R14 ;  /* 0x00000004130e7825 */ /* 0x001fc800078e020e */
[----:B-1----:R-:W-:Y:S02]  /*0bd0*/  IMAD.WIDE R16, R13, 0x4, R16 ;  /* 0x000000040d107825 */ /* 0x002fe400078e0210 */
[----:B------:R-:W2:Y:S04]  /*0be0*/  LDG.E R13, desc[UR10][R14.64] ;  /* 0x0000000a0e0d7981 */ /* 0x000ea8000c1e1900 */
[----:B------:R-:W2:Y:S01]  /*0bf0*/  LDG.E R4, desc[UR10][R16.64] ;  /* 0x0000000a10047981 */ /* 0x000ea2000c1e1900 */
[----:B------:R-:W-:Y:S01]  /*0c00*/  ISETP.NE.AND P2, PT, R8, 0x1, PT ;  /* 0x000000010800780c */ /* 0x000fe20003f45270 */
[----:B--2---:R-:W-:-:S12]  /*0c10*/  FFMA R18, R13, R4, R18 ;  /* 0x000000040d127223 */ /* 0x004fd80000000012 */
[----:B------:R-:W-:Y:S05]  /*0c20*/  @!P2 BRA `(.L_x_5) ;  /* 0x00000000001ca947 */ /* 0x000fea0003800000 */
[----:B------:R-:W-:Y:S01]  /*0c30*/  ISETP.NE.AND P2, PT, R8, 0x2, PT ;  /* 0x000000020800780c */ /* 0x000fe20003f45270 */
[----:B------:R-:W2:Y:S04]  /*0c40*/  LDG.E R13, desc[UR10][R14.64+0x4] ;  /* 0x0000040a0e0d7981 */ /* 0x000ea8000c1e1900 */
[----:B------:R-:W2:Y:S08]  /*0c50*/  LDG.E R4, desc[UR10][R16.64+0x4] ;  /* 0x0000040a10047981 */ /* 0x000eb0000c1e1900 */
[----:B------:R-:W3:Y:S04]  /*0c60*/  @P2 LDG.E R19, desc[UR10][R14.64+0x8] ;  /* 0x0000080a0e132981 */ /* 0x000ee8000c1e1900 */
[----:B------:R-:W3:Y:S01]  /*0c70*/  @P2 LDG.E R12, desc[UR10][R16.64+0x8] ;  /* 0x0000080a100c2981 */ /* 0x000ee2000c1e1900 */
[----:B--2---:R-:W-:-:S04]  /*0c80*/  FFMA R18, R13, R4, R18 ;  /* 0x000000040d127223 */ /* 0x004fc80000000012 */
[----:B---3--:R-:W-:-:S07]  /*0c90*/  @P2 FFMA R18, R19, R12, R18 ;  /* 0x0000000c13122223 */ /* 0x008fce0000000012 */
.L_x_5:
[----:B------:R-:W-:Y:S05]  /*0ca0*/  @P1 BRA `(.L_x_8) ;  /* 0xfffffff400941947 */ /* 0x000fea000383ffff */
[----:B------:R-:W-:Y:S05]  /*0cb0*/  @P0 BRA `(.L_x_9) ;  /* 0xfffffff400700947 */ /* 0x000fea000383ffff */
.L_x_2:
[----:B------:R-:W0:Y:S01]  /*0cc0*/  LDCU.64 UR4, c[0x0][0x3b0] ;  /* 0x00007600ff0477ac */ /* 0x000e220008000a00 */
[----:B------:R-:W1:Y:S01]  /*0cd0*/  LDC.64 R4, c[0x0][0x390] ;  /* 0x0000e400ff047b82 */ /* 0x000e620000000a00 */
[----:B0-----:R-:W-:-:S04]  /*0ce0*/  IMAD R3, R3, UR4, R2 ;  /* 0x0000000403037c24 */ /* 0x001fc8000f8e0202 */
[----:B------:R-:W-:-:S04]  /*0cf0*/  IMAD R3, R3, UR5, R0 ;  /* 0x0000000503037c24 */ /* 0x000fc8000f8e0200 */
[----:B-1----:R-:W-:-:S05]  /*0d00*/  IMAD.WIDE R2, R3, 0x4, R4 ;  /* 0x0000000403027825 */ /* 0x002fca00078e0204 */
[----:B------:R0:W-:Y:S02]  /*0d10*/  STG.E desc[UR10][R2.64], R18 ;  /* 0x0000001202007986 */ /* 0x0001e4000c10190a */
.L_x_1:
[----:B------:R-:W-:Y:S05]  /*0d20*/  BSYNC.RECONVERGENT B0 ;  /* 0x0000000000007941 */ /* 0x000fea0003800200 */
.L_x_0:
[----:B------:R-:W-:Y:S06]  /*0d30*/  BAR.SYNC.DEFER_BLOCKING 0x0 ;  /* 0x0000000000007b1d */ /* 0x000fec0000010000 */
[----:B------:R-:W-:Y:S05]  /*0d40*/  EXIT ;  /* 0x000000000000794d */ /* 0x000fea0003800000 */
.L_x_10:
[----:B------:R-:W-:-:S00]  /*0d50*/  BRA `(.L_x_10) ;  /* 0xfffffffc00fc7947 */ /* 0x000fc0000383ffff */
[----:B------:R-:W-:-:S00]  /*0d60*/  NOP ;  /* 0x0000000000007918 */ /* 0x000fc00000000000 */
        /* <DEDUP_REMOVED lines=9> */
.L_x_11:


//--------------------- .nv.shared.reserved.0     --------------------------
	.section	.nv.shared.reserved.0,"aw",@nobits
	.weak		__nv_reservedSMEM_offset_0_alias
	.size		__nv_reservedSMEM_offset_0_alias, 0, 64
	.other		__nv_reservedSMEM_offset_0_alias,@"STO_CUDA_RESERVED_SHARED STV_DEFAULT"
__nv_reservedSMEM_offset_0_alias:
	.zero		0
	.zero		64


//--------------------- .nv.constant0._Z9conv3dGPUPfS_S_iiiiiiiii --------------------------
	.section	.nv.constant0._Z9conv3dGPUPfS_S_iiiiiiiii,"a",@progbits
	.sectionflags	@""
	.align	4
.nv.constant0._Z9conv3dGPUPfS_S_iiiiiiiii:
	.zero		956


//--------------------- SYMBOLS --------------------------

	.type		.nv.reservedSmem.offset0,@object
	.size		.nv.reservedSmem.offset0,0x4
